	.headerflags	@"EF_CUDA_TEXMODE_UNIFIED EF_CUDA_64BIT_ADDRESS EF_CUDA_ACCELERATORS EF_CUDA_SM90 EF_CUDA_VIRTUAL_SM(EF_CUDA_SM90)"
	.elftype	@"ET_EXEC"


//--------------------- .nv.info                  --------------------------
	.section	.nv.info,"",@"SHT_CUDA_INFO"
	.align	4


	//----- nvinfo : EIATTR_REGCOUNT
	.align		4
        /*0000*/ 	.byte	0x04, 0x2f
        /*0002*/ 	.short	(.L_1 - .L_0)
	.align		4
.L_0:
        /*0004*/ 	.word	index@(triton_poi_fused_max_pool2d_with_indices_8)
        /*0008*/ 	.word	0x00000050


	//----- nvinfo : EIATTR_MIN_STACK_SIZE
	.align		4
.L_1:
        /*000c*/ 	.byte	0x04, 0x12
        /*000e*/ 	.short	(.L_3 - .L_2)
	.align		4
.L_2:
        /*0010*/ 	.word	index@(triton_poi_fused_max_pool2d_with_indices_8)
        /*0014*/ 	.word	0x00000000


	//----- nvinfo : EIATTR_FRAME_SIZE
	.align		4
.L_3:
        /*0018*/ 	.byte	0x04, 0x11
        /*001a*/ 	.short	(.L_5 - .L_4)
	.align		4
.L_4:
        /*001c*/ 	.word	index@(triton_poi_fused_max_pool2d_with_indices_8)
        /*0020*/ 	.word	0x00000000


	//----- nvinfo : EIATTR_MIN_STACK_SIZE
	.align		4
.L_5:
        /*0024*/ 	.byte	0x04, 0x12
        /*0026*/ 	.short	(.L_7 - .L_6)
	.align		4
.L_6:
        /*0028*/ 	.word	index@(triton_poi_fused_max_pool2d_with_indices_8)
        /*002c*/ 	.word	0x00000000
.L_7:


//--------------------- .nv.info.triton_poi_fused_max_pool2d_with_indices_8 --------------------------
	.section	.nv.info.triton_poi_fused_max_pool2d_with_indices_8,"",@"SHT_CUDA_INFO"
	.sectionflags	@""
	.align	4


	//----- nvinfo : EIATTR_CUDA_API_VERSION
	.align		4
        /*0000*/ 	.byte	0x04, 0x37
        /*0002*/ 	.short	(.L_9 - .L_8)
.L_8:
        /*0004*/ 	.word	0x0000007c


	//----- nvinfo : EIATTR_KPARAM_INFO
	.align		4
.L_9:
        /*0008*/ 	.byte	0x04, 0x17
        /*000a*/ 	.short	(.L_11 - .L_10)
.L_10:
        /*000c*/ 	.word	0x00000000
        /*0010*/ 	.short	0x0003
        /*0012*/ 	.short	0x0018
        /*0014*/ 	.byte	0x00, 0xf0, 0x11, 0x00


	//----- nvinfo : EIATTR_KPARAM_INFO
	.align		4
.L_11:
        /*0018*/ 	.byte	0x04, 0x17
        /*001a*/ 	.short	(.L_13 - .L_12)
.L_12:
        /*001c*/ 	.word	0x00000000
        /*0020*/ 	.short	0x0002
        /*0022*/ 	.short	0x0010
        /*0024*/ 	.byte	0x00, 0xf4, 0x21, 0x00


	//----- nvinfo : EIATTR_KPARAM_INFO
	.align		4
.L_13:
        /*0028*/ 	.byte	0x04, 0x17
        /*002a*/ 	.short	(.L_15 - .L_14)
.L_14:
        /*002c*/ 	.word	0x00000000
        /*0030*/ 	.short	0x0001
        /*0032*/ 	.short	0x0008
        /*0034*/ 	.byte	0x00, 0xf4, 0x21, 0x00


	//----- nvinfo : EIATTR_KPARAM_INFO
	.align		4
.L_15:
        /*0038*/ 	.byte	0x04, 0x17
        /*003a*/ 	.short	(.L_17 - .L_16)
.L_16:
        /*003c*/ 	.word	0x00000000
        /*0040*/ 	.short	0x0000
        /*0042*/ 	.short	0x0000
        /*0044*/ 	.byte	0x00, 0xf4, 0x21, 0x00


	//----- nvinfo : EIATTR_SPARSE_MMA_MASK
	.align		4
.L_17:
        /*0048*/ 	.byte	0x03, 0x50
        /*004a*/ 	.short	0x0000


	//----- nvinfo : EIATTR_MAXREG_COUNT
	.align		4
        /*004c*/ 	.byte	0x03, 0x1b
        /*004e*/ 	.short	0x00ff


	//----- nvinfo : EIATTR_EXIT_INSTR_OFFSETS
	.align		4
        /*0050*/ 	.byte	0x04, 0x1c
        /*0052*/ 	.short	(.L_19 - .L_18)


	//   ....[0]....
.L_18:
        /*0054*/ 	.word	0x000024b0


	//----- nvinfo : EIATTR_REQNTID
	.align		4
.L_19:
        /*0058*/ 	.byte	0x04, 0x10
        /*005a*/ 	.short	(.L_21 - .L_20)
.L_20:
        /*005c*/ 	.word	0x00000080
        /*0060*/ 	.word	0x00000001
        /*0064*/ 	.word	0x00000001


	//----- nvinfo : EIATTR_CBANK_PARAM_SIZE
	.align		4
.L_21:
        /*0068*/ 	.byte	0x03, 0x19
        /*006a*/ 	.short	0x001c


	//----- nvinfo : EIATTR_PARAM_CBANK
	.align		4
        /*006c*/ 	.byte	0x04, 0x0a
        /*006e*/ 	.short	(.L_23 - .L_22)
	.align		4
.L_22:
        /*0070*/ 	.word	index@(.nv.constant0.triton_poi_fused_max_pool2d_with_indices_8)
        /*0074*/ 	.short	0x0210
        /*0076*/ 	.short	0x001c


	//----- nvinfo : EIATTR_SW_WAR
	.align		4
.L_23:
        /*0078*/ 	.byte	0x04, 0x36
        /*007a*/ 	.short	(.L_25 - .L_24)
.L_24:
        /*007c*/ 	.word	0x00000008
.L_25:


//--------------------- .nv.callgraph             --------------------------
	.section	.nv.callgraph,"",@"SHT_CUDA_CALLGRAPH"
	.align	4
	.sectionentsize	8
	.align		4
        /*0000*/ 	.word	0x00000000
	.align		4
        /*0004*/ 	.word	0xffffffff
	.align		4
        /*0008*/ 	.word	0x00000000
	.align		4
        /*000c*/ 	.word	0xfffffffe
	.align		4
        /*0010*/ 	.word	0x00000000
	.align		4
        /*0014*/ 	.word	0xfffffffd
	.align		4
        /*0018*/ 	.word	0x00000000
	.align		4
        /*001c*/ 	.word	0xfffffffc


//--------------------- .text.triton_poi_fused_max_pool2d_with_indices_8 --------------------------
	.section	.text.triton_poi_fused_max_pool2d_with_indices_8,"ax",@progbits
	.sectionflags	@"SHF_BARRIERS=1"
	.align	128
        .global         triton_poi_fused_max_pool2d_with_indices_8
        .type           triton_poi_fused_max_pool2d_with_indices_8,@function
        .size           triton_poi_fused_max_pool2d_with_indices_8,(.L_x_1 - triton_poi_fused_max_pool2d_with_indices_8)
        .other          triton_poi_fused_max_pool2d_with_indices_8,@"STO_CUDA_ENTRY STV_DEFAULT"
triton_poi_fused_max_pool2d_with_indices_8:
.text.triton_poi_fused_max_pool2d_with_indices_8:
[----:B------:R-:W-:Y:S01]  /*0000*/  LDC R1, c[0x0][0x28] ;  /* 0x00000a00ff017b82 */ /* 0x000fe20000000800 */
[----:B------:R-:W1:Y:S07]  /*0010*/  S2R R0, SR_TID.X ;  /* 0x0000000000007919 */ /* 0x000e6e0000002100 */
[----:B------:R-:W2:Y:S01]  /*0020*/  LDC.64 R76, c[0x0][0x210] ;  /* 0x00008400ff4c7b82 */ /* 0x000ea20000000a00 */
[----:B------:R-:W-:Y:S01]  /*0030*/  ULDC.64 UR6, c[0x0][0x208] ;  /* 0x0000820000067ab9 */ /* 0x000fe20000000a00 */
[----:B------:R-:W3:Y:S06]  /*0040*/  S2R R2, SR_CTAID.X ;  /* 0x0000000000027919 */ /* 0x000eec0000002500 */
[----:B------:R-:W4:Y:S01]  /*0050*/  S2UR UR5, SR_CgaCtaId ;  /* 0x00000000000579c3 */ /* 0x000f220000008800 */
[----:B------:R-:W-:Y:S01]  /*0060*/  UMOV UR4, 0x400 ;  /* 0x0000040000047882 */ /* 0x000fe20000000000 */
[----:B------:R-:W-:Y:S01]  /*0070*/  ULDC.64 UR8, c[0x0][0x220] ;  /* 0x0000880000087ab9 */ /* 0x000fe20000000a00 */
[----:B-1----:R-:W-:-:S02]  /*0080*/  IMAD.SHL.U32 R41, R0, 0x8, RZ ;  /* 0x0000000800297824 */ /* 0x002fc400078e00ff */
[----:B---3--:R-:W-:-:S03]  /*0090*/  IMAD.SHL.U32 R72, R2, 0x400, RZ ;  /* 0x0000040002487824 */ /* 0x008fc600078e00ff */
[----:B------:R-:W-:Y:S02]  /*00a0*/  LOP3.LUT R41, R41, 0x3f8, RZ, 0xc0, !PT ;  /* 0x000003f829297812 */ /* 0x000fe400078ec0ff */
[----:B------:R-:W-:Y:S02]  /*00b0*/  SHF.R.S32.HI R43, RZ, 0x15, R2 ;  /* 0x00000015ff2b7819 */ /* 0x000fe40000011402 */
[----:B------:R-:W-:Y:S02]  /*00c0*/  LOP3.LUT R0, R72, R41, RZ, 0xfc, !PT ;  /* 0x0000002948007212 */ /* 0x000fe400078efcff */
[----:B------:R-:W-:Y:S02]  /*00d0*/  SGXT R43, R43, 0x1 ;  /* 0x000000012b2b781a */ /* 0x000fe40000000200 */
[----:B------:R-:W-:Y:S02]  /*00e0*/  SHF.R.S32.HI R3, RZ, 0x1f, R0 ;  /* 0x0000001fff037819 */ /* 0x000fe40000011400 */
[----:B------:R-:W-:-:S02]  /*00f0*/  LEA.HI R7, R43, R0, RZ, 0x10 ;  /* 0x000000002b077211 */ /* 0x000fc400078f80ff */
[-C--:B------:R-:W-:Y:S02]  /*0100*/  LEA.HI R3, R3, R0.reuse, RZ, 0x8 ;  /* 0x0000000003037211 */ /* 0x080fe400078f40ff */
[----:B------:R-:W-:Y:S02]  /*0110*/  LEA.HI R6, R43, R0, RZ, 0xc ;  /* 0x000000002b067211 */ /* 0x000fe400078f60ff */
[----:B------:R-:W-:Y:S02]  /*0120*/  SHF.R.S32.HI R2, RZ, 0x8, R3 ;  /* 0x00000008ff027819 */ /* 0x000fe40000011403 */
[----:B------:R-:W-:Y:S02]  /*0130*/  SHF.R.S32.HI R6, RZ, 0xc, R6 ;  /* 0x0000000cff067819 */ /* 0x000fe40000011406 */
[----:B------:R-:W-:Y:S02]  /*0140*/  LEA.HI R4, R2, R2, RZ, 0x4 ;  /* 0x0000000202047211 */ /* 0x000fe400078f20ff */
[----:B------:R-:W-:-:S02]  /*0150*/  LOP3.LUT R3, R3, 0xffffff00, RZ, 0xc0, !PT ;  /* 0xffffff0003037812 */ /* 0x000fc400078ec0ff */
[----:B------:R-:W-:Y:S02]  /*0160*/  LOP3.LUT R5, R4, 0x7ffff0, RZ, 0xc0, !PT ;  /* 0x007ffff004057812 */ /* 0x000fe400078ec0ff */
[----:B------:R-:W-:-:S03]  /*0170*/  SHF.R.S32.HI R4, RZ, 0x10, R7 ;  /* 0x00000010ff047819 */ /* 0x000fc60000011407 */
[----:B------:R-:W-:Y:S01]  /*0180*/  IMAD.IADD R5, R2, 0x1, -R5 ;  /* 0x0000000102057824 */ /* 0x000fe200078e0a05 */
[----:B------:R-:W-:-:S03]  /*0190*/  LEA.HI R2, R6, R6, RZ, 0x4 ;  /* 0x0000000606027211 */ /* 0x000fc600078f20ff */
[----:B------:R-:W-:Y:S01]  /*01a0*/  IMAD R4, R4, 0x242, R5 ;  /* 0x0000024204047824 */ /* 0x000fe200078e0205 */
[----:B------:R-:W-:-:S03]  /*01b0*/  LOP3.LUT R5, R2, 0x3ffff0, RZ, 0xc0, !PT ;  /* 0x003ffff002057812 */ /* 0x000fc600078ec0ff */
[----:B------:R-:W-:Y:S02]  /*01c0*/  IMAD.SHL.U32 R27, R4, 0x200, RZ ;  /* 0x00000200041b7824 */ /* 0x000fe400078e00ff */
[----:B------:R-:W-:-:S03]  /*01d0*/  IMAD.IADD R26, R6, 0x1, -R5 ;  /* 0x00000001061a7824 */ /* 0x000fc600078e0a05 */
[----:B------:R-:W-:-:S05]  /*01e0*/  IADD3 R3, R27, R0, -R3 ;  /* 0x000000001b037210 */ /* 0x000fca0007ffe803 */
[----:B------:R-:W-:-:S04]  /*01f0*/  IMAD R25, R26, 0x4400, R3 ;  /* 0x000044001a197824 */ /* 0x000fc800078e0203 */
[C---:B------:R-:W-:Y:S02]  /*0200*/  VIADD R7, R25.reuse, 0x100 ;  /* 0x0000010019077836 */ /* 0x040fe40000000000 */
[----:B--2---:R-:W-:-:S04]  /*0210*/  IMAD.WIDE R20, R25, 0x4, R76 ;  /* 0x0000000419147825 */ /* 0x004fc800078e024c */
[----:B------:R-:W-:Y:S02]  /*0220*/  IMAD.WIDE R6, R7, 0x4, R76 ;  /* 0x0000000407067825 */ /* 0x000fe400078e024c */
[----:B------:R-:W2:Y:S04]  /*0230*/  LDG.E.128 R20, desc[UR6][R20.64] ;  /* 0x0000000614147981 */ /* 0x000ea8000c1e1d00 */
[----:B------:R-:W2:Y:S01]  /*0240*/  LDG.E.128 R4, desc[UR6][R6.64] ;  /* 0x0000000606047981 */ /* 0x000ea2000c1e1d00 */
[----:B------:R-:W-:-:S04]  /*0250*/  VIADD R17, R25, 0x200 ;  /* 0x0000020019117836 */ /* 0x000fc80000000000 */
[----:B------:R-:W-:-:S06]  /*0260*/  IMAD.WIDE R16, R17, 0x4, R76 ;  /* 0x0000000411107825 */ /* 0x000fcc00078e024c */
[----:B------:R-:W3:Y:S01]  /*0270*/  LDG.E.128 R16, desc[UR6][R16.64] ;  /* 0x0000000610107981 */ /* 0x000ee2000c1e1d00 */
[----:B------:R-:W-:-:S04]  /*0280*/  VIADD R3, R25, 0x2200 ;  /* 0x0000220019037836 */ /* 0x000fc80000000000 */
[----:B------:R-:W-:Y:S01]  /*0290*/  IMAD.WIDE R2, R3, 0x4, R76 ;  /* 0x0000000403027825 */ /* 0x000fe200078e024c */
[----:B--2---:R-:W-:Y:S02]  /*02a0*/  FSETP.GT.AND P5, PT, R4, R20, PT ;  /* 0x000000140400720b */ /* 0x004fe40003fa4000 */
[----:B------:R-:W-:Y:S02]  /*02b0*/  FSETP.GT.AND P2, PT, R5, R21, PT ;  /* 0x000000150500720b */ /* 0x000fe40003f44000 */
[----:B------:R-:W-:Y:S02]  /*02c0*/  FSETP.GT.AND P3, PT, R7, R23, PT ;  /* 0x000000170700720b */ /* 0x000fe40003f64000 */
[----:B------:R-:W-:Y:S02]  /*02d0*/  FSETP.GT.AND P4, PT, R6, R22, PT ;  /* 0x000000160600720b */ /* 0x000fe40003f84000 */
[----:B------:R-:W-:Y:S02]  /*02e0*/  FSETP.NAN.AND P1, PT, R4, R4, PT ;  /* 0x000000040400720b */ /* 0x000fe40003f28000 */
[----:B------:R-:W-:-:S02]  /*02f0*/  FSETP.NAN.AND P0, PT, R5, R5, PT ;  /* 0x000000050500720b */ /* 0x000fc40003f08000 */
[----:B------:R-:W-:Y:S02]  /*0300*/  P2R R15, PR, RZ, 0x4 ;  /* 0x00000004ff0f7803 */ /* 0x000fe40000000000 */
[----:B------:R-:W-:Y:S02]  /*0310*/  @!P5 SEL R4, R4, R20, P1 ;  /* 0x000000140404d207 */ /* 0x000fe40000800000 */
[----:B------:R-:W-:Y:S02]  /*0320*/  @!P2 SEL R5, R5, R21, P0 ;  /* 0x000000150505a207 */ /* 0x000fe40000000000 */
[----:B------:R-:W-:Y:S02]  /*0330*/  FSETP.NAN.AND P0, PT, R7, R7, PT ;  /* 0x000000070700720b */ /* 0x000fe40003f08000 */
[----:B---3--:R-:W-:Y:S02]  /*0340*/  FSETP.NAN.AND P1, PT, R19, R19, PT ;  /* 0x000000131300720b */ /* 0x008fe40003f28000 */
[----:B------:R-:W-:-:S02]  /*0350*/  FSETP.NAN.AND P2, PT, R6, R6, PT ;  /* 0x000000060600720b */ /* 0x000fc40003f48000 */
[----:B------:R-:W-:Y:S02]  /*0360*/  @!P3 SEL R7, R7, R23, P0 ;  /* 0x000000170707b207 */ /* 0x000fe40000000000 */
[----:B------:R-:W-:Y:S02]  /*0370*/  FSETP.NAN.AND P0, PT, R18, R18, PT ;  /* 0x000000121200720b */ /* 0x000fe40003f08000 */
[----:B------:R-:W-:Y:S02]  /*0380*/  @!P4 SEL R6, R6, R22, P2 ;  /* 0x000000160606c207 */ /* 0x000fe40001000000 */
[----:B------:R-:W-:Y:S01]  /*0390*/  FSETP.GEU.AND P2, PT, R7, R19, PT ;  /* 0x000000130700720b */ /* 0x000fe20003f4e000 */
[----:B------:R-:W-:Y:S01]  /*03a0*/  VIADD R31, R25, 0x4400 ;  /* 0x00004400191f7836 */ /* 0x000fe20000000000 */
[----:B------:R-:W-:Y:S02]  /*03b0*/  P2R R11, PR, RZ, 0x20 ;  /* 0x00000020ff0b7803 */ /* 0x000fe40000000000 */
[----:B------:R-:W-:-:S02]  /*03c0*/  P2R R28, PR, RZ, 0x4 ;  /* 0x00000004ff1c7803 */ /* 0x000fc40000000000 */
[----:B------:R-:W-:Y:S02]  /*03d0*/  @!P1 SEL R19, R19, R7, !P2 ;  /* 0x0000000713139207 */ /* 0x000fe40005000000 */
[----:B------:R-:W-:Y:S02]  /*03e0*/  FSETP.GEU.AND P2, PT, R6, R18, PT ;  /* 0x000000120600720b */ /* 0x000fe40003f4e000 */
[-C--:B------:R-:W-:Y:S02]  /*03f0*/  FSETP.GEU.AND P1, PT, R5, R17.reuse, PT ;  /* 0x000000110500720b */ /* 0x080fe40003f2e000 */
[----:B------:R-:W-:Y:S02]  /*0400*/  @!P0 SEL R18, R18, R6, !P2 ;  /* 0x0000000612128207 */ /* 0x000fe40005000000 */
[----:B------:R-:W-:Y:S02]  /*0410*/  FSETP.NAN.AND P0, PT, R17, R17, PT ;  /* 0x000000111100720b */ /* 0x000fe40003f08000 */
[----:B------:R-:W-:Y:S01]  /*0420*/  P2R R14, PR, RZ, 0x2 ;  /* 0x00000002ff0e7803 */ /* 0x000fe20000000000 */
[----:B------:R-:W-:Y:S01]  /*0430*/  IMAD.WIDE R30, R31, 0x4, R76 ;  /* 0x000000041f1e7825 */ /* 0x000fe200078e024c */
[----:B------:R-:W-:-:S02]  /*0440*/  P2R R10, PR, RZ, 0x4 ;  /* 0x00000004ff0a7803 */ /* 0x000fc40000000000 */
[----:B------:R-:W-:Y:S01]  /*0450*/  P2R R13, PR, RZ, 0x10 ;  /* 0x00000010ff0d7803 */ /* 0x000fe20000000000 */
[----:B------:R-:W-:Y:S01]  /*0460*/  VIADD R35, R25, 0x4500 ;  /* 0x0000450019237836 */ /* 0x000fe20000000000 */
[----:B------:R-:W-:-:S05]  /*0470*/  P2R R12, PR, RZ, 0x8 ;  /* 0x00000008ff0c7803 */ /* 0x000fca0000000000 */
[----:B------:R-:W-:Y:S02]  /*0480*/  @!P0 SEL R17, R17, R5, !P1 ;  /* 0x0000000511118207 */ /* 0x000fe40004800000 */
[-C--:B------:R-:W-:Y:S02]  /*0490*/  FSETP.NAN.AND P0, PT, R16, R16.reuse, PT ;  /* 0x000000101000720b */ /* 0x080fe40003f08000 */
[----:B------:R-:W-:-:S04]  /*04a0*/  FSETP.GEU.AND P1, PT, R4, R16, PT ;  /* 0x000000100400720b */ /* 0x000fc80003f2e000 */
[----:B------:R-:W-:-:S07]  /*04b0*/  P2R R9, PR, RZ, 0x2 ;  /* 0x00000002ff097803 */ /* 0x000fce0000000000 */
[----:B------:R-:W-:Y:S02]  /*04c0*/  @!P0 SEL R16, R16, R4, !P1 ;  /* 0x0000000410108207 */ /* 0x000fe40004800000 */
[----:B------:R1:W2:Y:S02]  /*04d0*/  LDG.E.128 R4, desc[UR6][R2.64] ;  /* 0x0000000602047981 */ /* 0x0002a4000c1e1d00 */
[----:B-1----:R-:W-:-:S04]  /*04e0*/  VIADD R3, R25, 0x2300 ;  /* 0x0000230019037836 */ /* 0x002fc80000000000 */
[----:B------:R-:W-:Y:S01]  /*04f0*/  IMAD.WIDE R2, R3, 0x4, R76 ;  /* 0x0000000403027825 */ /* 0x000fe200078e024c */
[-C--:B--2---:R-:W-:Y:S02]  /*0500*/  FSETP.NAN.AND P0, PT, R4, R4.reuse, PT ;  /* 0x000000040400720b */ /* 0x084fe40003f08000 */
[----:B------:R-:W-:-:S04]  /*0510*/  FSETP.GEU.AND P1, PT, R16, R4, PT ;  /* 0x000000041000720b */ /* 0x000fc80003f2e000 */
[----:B------:R-:W-:-:S07]  /*0520*/  P2R R29, PR, RZ, 0x2 ;  /* 0x00000002ff1d7803 */ /* 0x000fce0000000000 */
[----:B------:R-:W-:Y:S02]  /*0530*/  @!P0 SEL R4, R4, R16, !P1 ;  /* 0x0000001004048207 */ /* 0x000fe40004800000 */
[-C--:B------:R-:W-:Y:S02]  /*0540*/  FSETP.NAN.AND P0, PT, R5, R5.reuse, PT ;  /* 0x000000050500720b */ /* 0x080fe40003f08000 */
        /* <DEDUP_REMOVED lines=11> */
[----:B------:R-:W2:Y:S02]  /*0600*/  LDG.E.128 R16, desc[UR6][R2.64] ;  /* 0x0000000602107981 */ /* 0x000ea4000c1e1d00 */
        /* <DEDUP_REMOVED lines=11> */
[----:B------:R-:W-:Y:S01]  /*06c0*/  @!P0 SEL R17, R17, R5, !P1 ;  /* 0x0000000511118207 */ /* 0x000fe20004800000 */
[----:B------:R-:W-:Y:S01]  /*06d0*/  VIADD R5, R25, 0x2400 ;  /* 0x0000240019057836 */ /* 0x000fe20000000000 */
[-C--:B------:R-:W-:Y:S02]  /*06e0*/  FSETP.NAN.AND P0, PT, R16, R16.reuse, PT ;  /* 0x000000101000720b */ /* 0x080fe40003f08000 */
[----:B------:R-:W-:-:S04]  /*06f0*/  FSETP.GEU.AND P1, PT, R4, R16, PT ;  /* 0x000000100400720b */ /* 0x000fc80003f2e000 */
[----:B------:R-:W-:-:S07]  /*0700*/  P2R R59, PR, RZ, 0x2 ;  /* 0x00000002ff3b7803 */ /* 0x000fce0000000000 */
[----:B------:R-:W-:Y:S01]  /*0710*/  @!P0 SEL R16, R16, R4, !P1 ;  /* 0x0000000410108207 */ /* 0x000fe20004800000 */
[----:B------:R-:W-:-:S05]  /*0720*/  IMAD.WIDE R4, R5, 0x4, R76 ;  /* 0x0000000405047825 */ /* 0x000fca00078e024c */
        /* <DEDUP_REMOVED lines=17> */
[----:B------:R-:W2:Y:S01]  /*0840*/  LDG.E.128 R16, desc[UR6][R30.64] ;  /* 0x000000061e107981 */ /* 0x000ea2000c1e1d00 */
        /* <DEDUP_REMOVED lines=18> */
[----:B------:R-:W-:-:S04]  /*0970*/  VIADD R25, R25, 0x4600 ;  /* 0x0000460019197836 */ /* 0x000fc80000000000 */
        /* <DEDUP_REMOVED lines=34> */
[----:B------:R-:W-:-:S04]  /*0ba0*/  LOP3.LUT R20, R72, 0x4, R41, 0xfe, !PT ;  /* 0x0000000448147812 */ /* 0x000fc800078efe29 */
[----:B------:R-:W-:-:S04]  /*0bb0*/  LEA.HI R43, R43, R20, RZ, 0x8 ;  /* 0x000000142b2b7211 */ /* 0x000fc800078f40ff */
[----:B------:R-:W-:-:S04]  /*0bc0*/  LOP3.LUT R43, R43, 0xffffff00, RZ, 0xc0, !PT ;  /* 0xffffff002b2b7812 */ /* 0x000fc800078ec0ff */
[----:B------:R-:W-:-:S05]  /*0bd0*/  IADD3 R41, R27, R20, -R43 ;  /* 0x000000141b297210 */ /* 0x000fca0007ffe82b */
[----:B------:R-:W-:-:S04]  /*0be0*/  IMAD R41, R26, 0x4400, R41 ;  /* 0x000044001a297824 */ /* 0x000fc800078e0229 */
[C---:B------:R-:W-:Y:S02]  /*0bf0*/  VIADD R21, R41.reuse, 0x100 ;  /* 0x0000010029157836 */ /* 0x040fe40000000000 */
[----:B------:R-:W-:-:S04]  /*0c00*/  IMAD.WIDE R24, R41, 0x4, R76 ;  /* 0x0000000429187825 */ /* 0x000fc800078e024c */
[----:B------:R-:W-:Y:S02]  /*0c10*/  IMAD.WIDE R20, R21, 0x4, R76 ;  /* 0x0000000415147825 */ /* 0x000fe400078e024c */
[----:B------:R-:W2:Y:S04]  /*0c20*/  LDG.E.128 R24, desc[UR6][R24.64] ;  /* 0x0000000618187981 */ /* 0x000ea8000c1e1d00 */
[----:B------:R-:W2:Y:S02]  /*0c30*/  LDG.E.128 R20, desc[UR6][R20.64] ;  /* 0x0000000614147981 */ /* 0x000ea4000c1e1d00 */
[C---:B--2---:R-:W-:Y:S02]  /*0c40*/  FSETP.GT.AND P1, PT, R23.reuse, R27, PT ;  /* 0x0000001b1700720b */ /* 0x044fe40003f24000 */
[----:B------:R-:W-:-:S02]  /*0c50*/  FSETP.NAN.AND P0, PT, R23, R23, PT ;  /* 0x000000171700720b */ /* 0x000fc40003f08000 */
[----:B------:R-:W-:-:S09]  /*0c60*/  P2R R42, PR, RZ, 0x2 ;  /* 0x00000002ff2a7803 */ /* 0x000fd20000000000 */
[----:B------:R-:W-:Y:S02]  /*0c70*/  @!P1 SEL R23, R23, R27, P0 ;  /* 0x0000001b17179207 */ /* 0x000fe40000000000 */
[C---:B------:R-:W-:Y:S02]  /*0c80*/  FSETP.GT.AND P1, PT, R22.reuse, R26, PT ;  /* 0x0000001a1600720b */ /* 0x040fe40003f24000 */
[----:B------:R-:W-:Y:S02]  /*0c90*/  FSETP.NAN.AND P0, PT, R22, R22, PT ;  /* 0x000000161600720b */ /* 0x000fe40003f08000 */
[----:B------:R-:W-:-:S09]  /*0ca0*/  P2R R43, PR, RZ, 0x2 ;  /* 0x00000002ff2b7803 */ /* 0x000fd20000000000 */
[----:B------:R-:W-:Y:S02]  /*0cb0*/  @!P1 SEL R22, R22, R26, P0 ;  /* 0x0000001a16169207 */ /* 0x000fe40000000000 */
[C---:B------:R-:W-:Y:S02]  /*0cc0*/  FSETP.GT.AND P1, PT, R21.reuse, R25, PT ;  /* 0x000000191500720b */ /* 0x040fe40003f24000 */
[----:B------:R-:W-:Y:S02]  /*0cd0*/  FSETP.NAN.AND P0, PT, R21, R21, PT ;  /* 0x000000151500720b */ /* 0x000fe40003f08000 */
[----:B------:R-:W-:-:S09]  /*0ce0*/  P2R R44, PR, RZ, 0x2 ;  /* 0x00000002ff2c7803 */ /* 0x000fd20000000000 */
[----:B------:R-:W-:Y:S01]  /*0cf0*/  @!P1 SEL R21, R21, R25, P0 ;  /* 0x0000001915159207 */ /* 0x000fe20000000000 */
[----:B------:R-:W-:Y:S01]  /*0d00*/  VIADD R25, R41, 0x200 ;  /* 0x0000020029197836 */ /* 0x000fe20000000000 */
[C---:B------:R-:W-:Y:S02]  /*0d10*/  FSETP.GT.AND P1, PT, R20.reuse, R24, PT ;  /* 0x000000181400720b */ /* 0x040fe40003f24000 */
[----:B------:R-:W-:Y:S02]  /*0d20*/  FSETP.NAN.AND P0, PT, R20, R20, PT ;  /* 0x000000141400720b */ /* 0x000fe40003f08000 */
[----:B------:R-:W-:-:S09]  /*0d30*/  P2R R45, PR, RZ, 0x2 ;  /* 0x00000002ff2d7803 */ /* 0x000fd20000000000 */
[----:B------:R-:W-:Y:S01]  /*0d40*/  @!P1 SEL R20, R20, R24, P0 ;  /* 0x0000001814149207 */ /* 0x000fe20000000000 */
[----:B------:R-:W-:-:S06]  /*0d50*/  IMAD.WIDE R24, R25, 0x4, R76 ;  /* 0x0000000419187825 */ /* 0x000fcc00078e024c */
        /* <DEDUP_REMOVED lines=11> */
[----:B------:R-:W-:Y:S01]  /*0e10*/  FSETP.GEU.AND P1, PT, R22, R26, PT ;  /* 0x0000001a1600720b */ /* 0x000fe20003f2e000 */
[----:B------:R-:W-:-:S03]  /*0e20*/  IMAD.WIDE R20, R21, 0x4, R76 ;  /* 0x0000000415147825 */ /* 0x000fc600078e024c */
        /* <DEDUP_REMOVED lines=84> */
[----:B------:R-:W-:Y:S02]  /*1370*/  FSETP.GEU.AND P1, PT, R27, R23, PT ;  /* 0x000000171b00720b */ /* 0x000fe40003f2e000 */
[----:B------:R-:W-:Y:S02]  /*1380*/  FSETP.NAN.AND P2, PT, R21, R21, PT ;  /* 0x000000151500720b */ /* 0x000fe40003f48000 */
[----:B------:R-:W-:-:S02]  /*1390*/  P2R R71, PR, RZ, 0x2 ;  /* 0x00000002ff477803 */ /* 0x000fc40000000000 */
[----:B------:R-:W-:-:S05]  /*13a0*/  FSETP.NAN.AND P3, PT, R20, R20, PT ;  /* 0x000000141400720b */ /* 0x000fca0003f68000 */
[----:B------:R-:W-:Y:S02]  /*13b0*/  @!P0 SEL R23, R23, R27, !P1 ;  /* 0x0000001b17178207 */ /* 0x000fe40004800000 */
[-C--:B------:R-:W-:Y:S02]  /*13c0*/  FSETP.NAN.AND P1, PT, R22, R22.reuse, PT ;  /* 0x000000161600720b */ /* 0x080fe40003f28000 */
[----:B------:R-:W-:-:S11]  /*13d0*/  FSETP.GEU.AND P0, PT, R26, R22, PT ;  /* 0x000000161a00720b */ /* 0x000fd60003f0e000 */
[----:B------:R-:W-:Y:S02]  /*13e0*/  @!P1 SEL R22, R22, R26, !P0 ;  /* 0x0000001a16169207 */ /* 0x000fe40004000000 */
[----:B------:R-:W-:Y:S02]  /*13f0*/  P2R R26, PR, RZ, 0x1 ;  /* 0x00000001ff1a7803 */ /* 0x000fe40000000000 */
[----:B------:R-:W-:Y:S02]  /*1400*/  ISETP.NE.AND P0, PT, R55, RZ, PT ;  /* 0x000000ff3700720c */ /* 0x000fe40003f05270 */
[----:B------:R-:W-:Y:S02]  /*1410*/  FSETP.GEU.AND P1, PT, R25, R21, PT ;  /* 0x000000151900720b */ /* 0x000fe40003f2e000 */
[----:B------:R-:W-:Y:S02]  /*1420*/  P2R R27, PR, RZ, 0x1 ;  /* 0x00000001ff1b7803 */ /* 0x000fe40000000000 */
[----:B------:R-:W-:-:S02]  /*1430*/  ISETP.NE.AND P0, PT, R29, RZ, PT ;  /* 0x000000ff1d00720c */ /* 0x000fc40003f05270 */
        /* <DEDUP_REMOVED lines=9> */
[----:B------:R-:W-:Y:S02]  /*14d0*/  P2R R24, PR, RZ, 0x4 ;  /* 0x00000004ff187803 */ /* 0x000fe40000000000 */
[----:B------:R-:W-:Y:S02]  /*14e0*/  P2R R47, PR, RZ, 0x1 ;  /* 0x00000001ff2f7803 */ /* 0x000fe40000000000 */
[----:B------:R-:W-:-:S02]  /*14f0*/  ISETP.NE.AND P0, PT, R46, RZ, PT ;  /* 0x000000ff2e00720c */ /* 0x000fc40003f05270 */
[----:B------:R-:W-:Y:S02]  /*1500*/  ISETP.NE.AND P2, PT, R52, RZ, PT ;  /* 0x000000ff3400720c */ /* 0x000fe40003f45270 */
[----:B------:R-:W-:Y:S02]  /*1510*/  P2R R46, PR, RZ, 0x1 ;  /* 0x00000001ff2e7803 */ /* 0x000fe40000000000 */
[----:B------:R-:W-:Y:S02]  /*1520*/  ISETP.NE.AND P0, PT, R9, RZ, PT ;  /* 0x000000ff0900720c */ /* 0x000fe40003f05270 */
[----:B------:R-:W-:Y:S02]  /*1530*/  P2R R25, PR, RZ, 0x2 ;  /* 0x00000002ff197803 */ /* 0x000fe40000000000 */
[----:B------:R-:W-:Y:S02]  /*1540*/  P2R R9, PR, RZ, 0x1 ;  /* 0x00000001ff097803 */ /* 0x000fe40000000000 */
[----:B------:R-:W-:-:S02]  /*1550*/  ISETP.NE.AND P0, PT, R14, RZ, PT ;  /* 0x000000ff0e00720c */ /* 0x000fc40003f05270 */
[----:B------:R-:W-:Y:S02]  /*1560*/  ISETP.NE.AND P1, PT, R53, RZ, PT ;  /* 0x000000ff3500720c */ /* 0x000fe40003f25270 */
[----:B------:R-:W-:Y:S02]  /*1570*/  P2R R55, PR, RZ, 0x1 ;  /* 0x00000001ff377803 */ /* 0x000fe40000000000 */
[----:B------:R-:W-:-:S04]  /*1580*/  ISETP.NE.AND P0, PT, R10, RZ, PT ;  /* 0x000000ff0a00720c */ /* 0x000fc80003f05270 */
        /* <DEDUP_REMOVED lines=15> */
[----:B------:R-:W-:Y:S01]  /*1680*/  ISETP.NE.AND P0, PT, R13, RZ, PT ;  /* 0x000000ff0d00720c */ /* 0x000fe20003f05270 */
[----:B------:R-:W-:-:S03]  /*1690*/  VIADD R13, R41, 0x4600 ;  /* 0x00004600290d7836 */ /* 0x000fc60000000000 */
[----:B------:R-:W-:Y:S02]  /*16a0*/  P2R R74, PR, RZ, 0x1 ;  /* 0x00000001ff4a7803 */ /* 0x000fe40000000000 */
[----:B------:R-:W-:Y:S01]  /*16b0*/  ISETP.NE.AND P0, PT, R12, RZ, PT ;  /* 0x000000ff0c00720c */ /* 0x000fe20003f05270 */
[----:B------:R-:W-:-:S03]  /*16c0*/  IMAD.WIDE R12, R13, 0x4, R76 ;  /* 0x000000040d0c7825 */ /* 0x000fc600078e024c */
[----:B------:R-:W-:-:S03]  /*16d0*/  P2R R75, PR, RZ, 0x1 ;  /* 0x00000001ff4b7803 */ /* 0x000fc60000000000 */
[----:B------:R-:W2:Y:S01]  /*16e0*/  LDG.E.128 R12, desc[UR6][R12.64] ;  /* 0x000000060c0c7981 */ /* 0x000ea2000c1e1d00 */
[----:B----4-:R-:W-:Y:S01]  /*16f0*/  UPRMT UR4, UR5, 0x654, UR4 ;  /* 0x0000065405047896 */ /* 0x010fe20008000004 */
[----:B------:R-:W1:Y:S01]  /*1700*/  S2R R77, SR_TID.X ;  /* 0x00000000004d7919 */ /* 0x000e620000002100 */
[-C--:B--2---:R-:W-:Y:S02]  /*1710*/  FSETP.NAN.AND P4, PT, R15, R15.reuse, PT ;  /* 0x0000000f0f00720b */ /* 0x084fe40003f88000 */
[----:B------:R-:W-:Y:S02]  /*1720*/  FSETP.NAN.AND P5, PT, R14, R14, PT ;  /* 0x0000000e0e00720b */ /* 0x000fe40003fa8000 */
[----:B------:R-:W-:Y:S02]  /*1730*/  FSETP.GEU.AND P3, PT, R23, R15, PT ;  /* 0x0000000f1700720b */ /* 0x000fe40003f6e000 */
[----:B------:R-:W-:Y:S02]  /*1740*/  FSETP.NAN.AND P6, PT, R13, R13, PT ;  /* 0x0000000d0d00720b */ /* 0x000fe40003fc8000 */
[----:B------:R-:W-:-:S05]  /*1750*/  FSETP.NAN.AND P0, PT, R12, R12, PT ;  /* 0x0000000c0c00720b */ /* 0x000fca0003f08000 */
[----:B------:R-:W-:Y:S02]  /*1760*/  @!P4 SEL R15, R15, R23, !P3 ;  /* 0x000000170f0fc207 */ /* 0x000fe40005800000 */
[----:B------:R-:W-:Y:S02]  /*1770*/  FSETP.GEU.AND P4, PT, R22, R14, PT ;  /* 0x0000000e1600720b */ /* 0x000fe40003f8e000 */
[----:B------:R-:W-:Y:S02]  /*1780*/  P2R R23, PR, RZ, 0x8 ;  /* 0x00000008ff177803 */ /* 0x000fe40000000000 */
[----:B------:R-:W-:Y:S02]  /*1790*/  @!P5 SEL R14, R14, R22, !P4 ;  /* 0x000000160e0ed207 */ /* 0x000fe40006000000 */
[----:B------:R-:W-:Y:S02]  /*17a0*/  FSETP.GEU.AND P5, PT, R21, R13, PT ;  /* 0x0000000d1500720b */ /* 0x000fe40003fae000 */
[----:B------:R-:W-:-:S02]  /*17b0*/  ISETP.NE.AND P3, PT, R49, RZ, PT ;  /* 0x000000ff3100720c */ /* 0x000fc40003f65270 */
[----:B------:R-:W-:Y:S02]  /*17c0*/  @!P6 SEL R13, R13, R21, !P5 ;  /* 0x000000150d0de207 */ /* 0x000fe40006800000 */
[----:B------:R-:W-:Y:S02]  /*17d0*/  FSETP.GEU.AND P6, PT, R20, R12, PT ;  /* 0x0000000c1400720b */ /* 0x000fe40003fce000 */
[----:B------:R-:W-:Y:S02]  /*17e0*/  P2R R22, PR, RZ, 0x10 ;  /* 0x00000010ff167803 */ /* 0x000fe40000000000 */
[----:B------:R-:W-:Y:S02]  /*17f0*/  @!P0 SEL R12, R12, R20, !P6 ;  /* 0x000000140c0c8207 */ /* 0x000fe40007000000 */
[----:B------:R-:W-:Y:S02]  /*1800*/  ISETP.NE.AND P0, PT, R75, RZ, PT ;  /* 0x000000ff4b00720c */ /* 0x000fe40003f05270 */
[----:B------:R-:W-:-:S02]  /*1810*/  P2R R41, PR, RZ, 0x40 ;  /* 0x00000040ff297803 */ /* 0x000fc40000000000 */
[----:B------:R-:W-:Y:S02]  /*1820*/  SEL R20, RZ, 0x1, !P0 ;  /* 0x00000001ff147807 */ /* 0x000fe40004000000 */
[----:B------:R-:W-:Y:S02]  /*1830*/  ISETP.NE.AND P0, PT, R74, RZ, PT ;  /* 0x000000ff4a00720c */ /* 0x000fe40003f05270 */
[----:B------:R-:W-:Y:S02]  /*1840*/  ISETP.NE.AND P6, PT, R60, RZ, PT ;  /* 0x000000ff3c00720c */ /* 0x000fe40003fc5270 */
[----:B------:R-:W-:Y:S02]  /*1850*/  SEL R49, RZ, 0x1, !P0 ;  /* 0x00000001ff317807 */ /* 0x000fe40004000000 */
[----:B------:R-:W-:Y:S02]  /*1860*/  ISETP.NE.AND P0, PT, R73, RZ, PT ;  /* 0x000000ff4900720c */ /* 0x000fe40003f05270 */
[----:B------:R-:W-:-:S02]  /*1870*/  ISETP.NE.AND P4, PT, R70, RZ, PT ;  /* 0x000000ff4600720c */ /* 0x000fc40003f85270 */
[----:B------:R-:W-:Y:S02]  /*1880*/  SEL R52, RZ, 0x1, !P0 ;  /* 0x00000001ff347807 */ /* 0x000fe40004000000 */
[----:B------:R-:W-:Y:S02]  /*1890*/  ISETP.NE.AND P0, PT, R11, RZ, PT ;  /* 0x000000ff0b00720c */ /* 0x000fe40003f05270 */
[----:B------:R-:W-:Y:S02]  /*18a0*/  P2R R21, PR, RZ, 0x20 ;  /* 0x00000020ff157803 */ /* 0x000fe40000000000 */
[----:B------:R-:W-:Y:S02]  /*18b0*/  SEL R53, RZ, 0x1, !P0 ;  /* 0x00000001ff357807 */ /* 0x000fe40004000000 */
[----:B------:R-:W-:Y:S02]  /*18c0*/  ISETP.NE.AND P0, PT, R42, RZ, PT ;  /* 0x000000ff2a00720c */ /* 0x000fe40003f05270 */
[----:B------:R-:W-:-:S02]  /*18d0*/  ISETP.NE.AND P5, PT, R69, RZ, PT ;  /* 0x000000ff4500720c */ /* 0x000fc40003fa5270 */
[----:B------:R-:W-:Y:S02]  /*18e0*/  SEL R11, RZ, 0x1, !P0 ;  /* 0x00000001ff0b7807 */ /* 0x000fe40004000000 */
[----:B------:R-:W-:-:S04]  /*18f0*/  ISETP.NE.AND P0, PT, R43, RZ, PT ;  /* 0x000000ff2b00720c */ /* 0x000fc80003f05270 */
[----:B------:R-:W-:Y:S02]  /*1900*/  SEL R42, RZ, 0x1, !P0 ;  /* 0x00000001ff2a7807 */ /* 0x000fe40004000000 */
[----:B------:R-:W-:-:S04]  /*1910*/  ISETP.NE.AND P0, PT, R44, RZ, PT ;  /* 0x000000ff2c00720c */ /* 0x000fc80003f05270 */
[----:B------:R-:W-:Y:S02]  /*1920*/  SEL R43, RZ, 0x1, !P0 ;  /* 0x00000001ff2b7807 */ /* 0x000fe40004000000 */
[----:B------:R-:W-:-:S04]  /*1930*/  ISETP.NE.AND P0, PT, R45, RZ, PT ;  /* 0x000000ff2d00720c */ /* 0x000fc80003f05270 */
[----:B------:R-:W-:Y:S02]  /*1940*/  SEL R44, RZ, 0x1, !P0 ;  /* 0x00000001ff2c7807 */ /* 0x000fe40004000000 */
[----:B------:R-:W-:-:S04]  /*1950*/  ISETP.NE.AND P0, PT, R28, RZ, PT ;  /* 0x000000ff1c00720c */ /* 0x000fc80003f05270 */
[----:B------:R-:W-:Y:S02]  /*1960*/  SEL R20, R20, 0x2, P0 ;  /* 0x0000000214147807 */ /* 0x000fe40000000000 */
[----:B------:R-:W-:-:S04]  /*1970*/  ISETP.NE.AND P0, PT, R10, RZ, PT ;  /* 0x000000ff0a00720c */ /* 0x000fc80003f05270 */
[----:B------:R-:W-:Y:S02]  /*1980*/  SEL R28, R49, 0x2, P0 ;  /* 0x00000002311c7807 */ /* 0x000fe40000000000 */
[----:B------:R-:W-:Y:S02]  /*1990*/  ISETP.NE.AND P0, PT, R55, RZ, PT ;  /* 0x000000ff3700720c */ /* 0x000fe40003f05270 */
[----:B------:R-:W-:Y:S02]  /*19a0*/  SEL R28, R28, 0x3, P5 ;  /* 0x000000031c1c7807 */ /* 0x000fe40002800000 */
[----:B------:R-:W-:Y:S02]  /*19b0*/  SEL R52, R52, 0x2, P0 ;  /* 0x0000000234347807 */ /* 0x000fe40000000000 */
[----:B------:R-:W-:Y:S02]  /*19c0*/  ISETP.NE.AND P0, PT, R9, RZ, PT ;  /* 0x000000ff0900720c */ /* 0x000fe40003f05270 */
[----:B------:R-:W-:-:S02]  /*19d0*/  ISETP.NE.AND P5, PT, R35, RZ, PT ;  /* 0x000000ff2300720c */ /* 0x000fc40003fa5270 */
[----:B------:R-:W-:Y:S02]  /*19e0*/  SEL R9, R53, 0x2, P0 ;  /* 0x0000000235097807 */ /* 0x000fe40000000000 */
[----:B------:R-:W-:-:S04]  /*19f0*/  ISETP.NE.AND P0, PT, R46, RZ, PT ;  /* 0x000000ff2e00720c */ /* 0x000fc80003f05270 */
[----:B------:R-:W-:Y:S02]  /*1a00*/  SEL R45, R44, 0x2, P0 ;  /* 0x000000022c2d7807 */ /* 0x000fe40000000000 */
        /* <DEDUP_REMOVED lines=8> */
[----:B------:R-:W-:-:S02]  /*1a90*/  SEL R20, R44, 0x3, P1 ;  /* 0x000000032c147807 */ /* 0x000fc40000800000 */
[----:B------:R-:W-:Y:S02]  /*1aa0*/  SEL R9, R9, 0x3, P0 ;  /* 0x0000000309097807 */ /* 0x000fe40000000000 */
[----:B------:R-:W-:Y:S02]  /*1ab0*/  ISETP.NE.AND P0, PT, R27, RZ, PT ;  /* 0x000000ff1b00720c */ /* 0x000fe40003f05270 */
[----:B------:R-:W-:Y:S02]  /*1ac0*/  SEL R27, R52, 0x3, P6 ;  /* 0x00000003341b7807 */ /* 0x000fe40003000000 */
[----:B------:R-:W-:Y:S02]  /*1ad0*/  ISETP.NE.AND P6, PT, R36, RZ, PT ;  /* 0x000000ff2400720c */ /* 0x000fe40003fc5270 */
[----:B------:R-:W-:Y:S02]  /*1ae0*/  ISETP.NE.AND P1, PT, R3, RZ, PT ;  /* 0x000000ff0300720c */ /* 0x000fe40003f25270 */
[----:B------:R-:W-:-:S02]  /*1af0*/  P2R R3, PR, RZ, 0x40 ;  /* 0x00000040ff037803 */ /* 0x000fc40000000000 */
[----:B------:R-:W-:Y:S02]  /*1b00*/  ISETP.NE.AND P6, PT, R34, RZ, PT ;  /* 0x000000ff2200720c */ /* 0x000fe40003fc5270 */
[----:B------:R-:W-:Y:S02]  /*1b10*/  SEL R11, R43, 0x3, P2 ;  /* 0x000000032b0b7807 */ /* 0x000fe40001000000 */
[----:B------:R-:W-:Y:S02]  /*1b20*/  ISETP.NE.AND P2, PT, R8, RZ, PT ;  /* 0x000000ff0800720c */ /* 0x000fe40003f45270 */
[----:B------:R-:W-:Y:S02]  /*1b30*/  P2R R8, PR, RZ, 0x40 ;  /* 0x00000040ff087803 */ /* 0x000fe40000000000 */
[----:B------:R-:W-:Y:S02]  /*1b40*/  ISETP.NE.AND P6, PT, R33, RZ, PT ;  /* 0x000000ff2100720c */ /* 0x000fe40003fc5270 */
[----:B------:R-:W-:-:S02]  /*1b50*/  SEL R29, R45, 0x3, P0 ;  /* 0x000000032d1d7807 */ /* 0x000fc40000000000 */
[----:B------:R-:W-:Y:S02]  /*1b60*/  P2R R33, PR, RZ, 0x40 ;  /* 0x00000040ff217803 */ /* 0x000fe40000000000 */
[----:B------:R-:W-:Y:S02]  /*1b70*/  ISETP.NE.AND P6, PT, R68, RZ, PT ;  /* 0x000000ff4400720c */ /* 0x000fe40003fc5270 */
[----:B------:R-:W-:Y:S02]  /*1b80*/  SEL R10, R10, 0x3, P3 ;  /* 0x000000030a0a7807 */ /* 0x000fe40001800000 */
        /* <DEDUP_REMOVED lines=8> */
[----:B------:R-:W-:-:S02]  /*1c10*/  ISETP.NE.AND P2, PT, R39, RZ, PT ;  /* 0x000000ff2700720c */ /* 0x000fc40003f45270 */
[----:B------:R-:W-:Y:S02]  /*1c20*/  P2R R32, PR, RZ, 0x40 ;  /* 0x00000040ff207803 */ /* 0x000fe40000000000 */
[----:B------:R-:W-:Y:S02]  /*1c30*/  ISETP.NE.AND P6, PT, R30, RZ, PT ;  /* 0x000000ff1e00720c */ /* 0x000fe40003fc5270 */
[----:B------:R-:W-:Y:S02]  /*1c40*/  ISETP.NE.AND P4, PT, R37, RZ, PT ;  /* 0x000000ff2500720c */ /* 0x000fe40003f85270 */
        /* <DEDUP_REMOVED lines=33> */
[----:B------:R-:W-:Y:S02]  /*1e60*/  SEL R27, R27, 0x4, P6 ;  /* 0x000000041b1b7807 */ /* 0x000fe40003000000 */
[----:B------:R-:W-:-:S04]  /*1e70*/  ISETP.NE.AND P6, PT, R2, RZ, PT ;  /* 0x000000ff0200720c */ /* 0x000fc80003fc5270 */
[----:B------:R-:W-:Y:S02]  /*1e80*/  SEL R9, R9, 0x4, P6 ;  /* 0x0000000409097807 */ /* 0x000fe40003000000 */
[----:B------:R-:W-:Y:S02]  /*1e90*/  ISETP.NE.AND P6, PT, R4, RZ, PT ;  /* 0x000000ff0400720c */ /* 0x000fe40003fc5270 */
[----:B------:R-:W2:Y:S02]  /*1ea0*/  S2R R4, SR_TID.X ;  /* 0x0000000000047919 */ /* 0x000ea40000002100 */
[----:B------:R-:W-:Y:S02]  /*1eb0*/  SEL R29, R29, 0x4, P6 ;  /* 0x000000041d1d7807 */ /* 0x000fe40003000000 */
[----:B------:R-:W-:-:S04]  /*1ec0*/  ISETP.NE.AND P6, PT, R5, RZ, PT ;  /* 0x000000ff0500720c */ /* 0x000fc80003fc5270 */
        /* <DEDUP_REMOVED lines=8> */
[----:B------:R-:W-:Y:S01]  /*1f50*/  SEL R27, R27, 0x5, P6 ;  /* 0x000000051b1b7807 */ /* 0x000fe20003000000 */
[----:B--2---:R-:W-:Y:S01]  /*1f60*/  IMAD.SHL.U32 R5, R4, 0x8, RZ ;  /* 0x0000000804057824 */ /* 0x004fe200078e00ff */
[----:B------:R-:W-:Y:S01]  /*1f70*/  ISETP.NE.AND P6, PT, R50, RZ, PT ;  /* 0x000000ff3200720c */ /* 0x000fe20003fc5270 */
[----:B------:R-:W-:-:S03]  /*1f80*/  IMAD.SHL.U32 R4, R4, 0x4, RZ ;  /* 0x0000000404047824 */ /* 0x000fc600078e00ff */
[----:B------:R-:W-:Y:S02]  /*1f90*/  SEL R28, R28, 0x5, P6 ;  /* 0x000000051c1c7807 */ /* 0x000fe40003000000 */
[----:B------:R-:W-:Y:S02]  /*1fa0*/  ISETP.NE.AND P6, PT, R52, RZ, PT ;  /* 0x000000ff3400720c */ /* 0x000fe40003fc5270 */
[----:B------:R-:W-:Y:S02]  /*1fb0*/  LOP3.LUT R5, R5, 0x3f8, RZ, 0xc0, !PT ;  /* 0x000003f805057812 */ /* 0x000fe400078ec0ff */
[----:B------:R-:W-:Y:S02]  /*1fc0*/  SEL R42, R42, 0x5, P6 ;  /* 0x000000052a2a7807 */ /* 0x000fe40003000000 */
[----:B------:R-:W-:Y:S02]  /*1fd0*/  ISETP.NE.AND P6, PT, R47, RZ, PT ;  /* 0x000000ff2f00720c */ /* 0x000fe40003fc5270 */
[----:B------:R-:W-:-:S02]  /*1fe0*/  LOP3.LUT R4, R4, 0x1fc, RZ, 0xc0, !PT ;  /* 0x000001fc04047812 */ /* 0x000fc400078ec0ff */
        /* <DEDUP_REMOVED lines=16> */
[----:B------:R-:W-:Y:S01]  /*20f0*/  SEL R27, R27, 0x6, P6 ;  /* 0x000000061b1b7807 */ /* 0x000fe20003000000 */
[----:B------:R-:W2:Y:S01]  /*2100*/  LDC.64 R20, c[0x0][0x218] ;  /* 0x00008600ff147b82 */ /* 0x000ea20000000a00 */
        /* <DEDUP_REMOVED lines=10> */
[----:B------:R-:W-:Y:S02]  /*21b0*/  ISETP.NE.AND P6, PT, R3, RZ, PT ;  /* 0x000000ff0300720c */ /* 0x000fe40003fc5270 */
[----:B------:R-:W-:Y:S02]  /*21c0*/  SEL R27, R27, 0x8, P2 ;  /* 0x000000081b1b7807 */ /* 0x000fe40001000000 */
[----:B------:R-:W-:Y:S02]  /*21d0*/  ISETP.NE.AND P2, PT, R24, RZ, PT ;  /* 0x000000ff1800720c */ /* 0x000fe40003f45270 */
[----:B------:R-:W-:Y:S02]  /*21e0*/  LEA R24, R5, UR4, 0x2 ;  /* 0x0000000405187c11 */ /* 0x000fe4000f8e10ff */
[----:B------:R-:W-:-:S02]  /*21f0*/  SEL R42, R42, 0x7, P6 ;  /* 0x000000072a2a7807 */ /* 0x000fc40003000000 */
[----:B------:R-:W-:Y:S01]  /*2200*/  SEL R3, R28, 0x8, P3 ;  /* 0x000000081c037807 */ /* 0x000fe20001800000 */
[----:B------:R-:W-:Y:S01]  /*2210*/  STS.128 [R24], R16 ;  /* 0x0000001018007388 */ /* 0x000fe20000000c00 */
[----:B------:R-:W-:Y:S02]  /*2220*/  SEL R42, R42, 0x8, P4 ;  /* 0x000000082a2a7807 */ /* 0x000fe40002000000 */
[----:B------:R-:W-:Y:S01]  /*2230*/  ISETP.NE.AND P4, PT, R22, RZ, PT ;  /* 0x000000ff1600720c */ /* 0x000fe20003f85270 */
[----:B------:R3:W-:Y:S01]  /*2240*/  STS.128 [R24+0x10], R12 ;  /* 0x0000100c18007388 */ /* 0x0007e20000000c00 */
[----:B------:R-:W-:Y:S01]  /*2250*/  SEL R22, R9, 0x8, P1 ;  /* 0x0000000809167807 */ /* 0x000fe20000800000 */
[----:B------:R-:W-:Y:S01]  /*2260*/  BAR.SYNC.DEFER_BLOCKING 0x0 ;  /* 0x0000000000007b1d */ /* 0x000fe20000010000 */
[----:B------:R-:W-:Y:S02]  /*2270*/  ISETP.NE.AND P1, PT, R25, RZ, PT ;  /* 0x000000ff1900720c */ /* 0x000fe40003f25270 */
[----:B------:R-:W-:-:S02]  /*2280*/  ISETP.NE.AND P3, PT, R23, RZ, PT ;  /* 0x000000ff1700720c */ /* 0x000fc40003f65270 */
[----:B------:R-:W-:Y:S01]  /*2290*/  LEA R25, R4, UR4, 0x2 ;  /* 0x0000000404197c11 */ /* 0x000fe2000f8e10ff */
[----:B------:R-:W-:Y:S01]  /*22a0*/  ULDC.64 UR4, c[0x0][0x218] ;  /* 0x0000860000047ab9 */ /* 0x000fe20000000a00 */
[----:B------:R-:W-:Y:S02]  /*22b0*/  SEL R26, R11, 0x7, P0 ;  /* 0x000000070b1a7807 */ /* 0x000fe40000000000 */
[----:B------:R-:W-:Y:S02]  /*22c0*/  SEL R23, R10, 0x8, P3 ;  /* 0x000000080a177807 */ /* 0x000fe40001800000 */
[----:B------:R-:W-:Y:S02]  /*22d0*/  ISETP.NE.AND P0, PT, R65, RZ, PT ;  /* 0x000000ff4100720c */ /* 0x000fe40003f05270 */
[----:B------:R-:W-:Y:S02]  /*22e0*/  ISETP.NE.AND P3, PT, R66, RZ, PT ;  /* 0x000000ff4200720c */ /* 0x000fe40003f65270 */
[----:B------:R-:W-:Y:S01]  /*22f0*/  PRMT R42, R3, 0x3340, R42 ;  /* 0x00003340032a7816 */ /* 0x000fe2000000002a */
[----:B-1----:R-:W-:Y:S01]  /*2300*/  IMAD.SHL.U32 R3, R77, 0x4, RZ ;  /* 0x000000044d037824 */ /* 0x002fe200078e00ff */
[----:B------:R-:W-:-:S02]  /*2310*/  SEL R2, R2, 0x6, P3 ;  /* 0x0000000602027807 */ /* 0x000fc40001800000 */
[----:B------:R-:W-:Y:S02]  /*2320*/  SEL R29, R29, 0x6, P0 ;  /* 0x000000061d1d7807 */ /* 0x000fe40000000000 */
[----:B------:R-:W-:Y:S02]  /*2330*/  LOP3.LUT R3, R3, 0x1fc, RZ, 0xc0, !PT ;  /* 0x000001fc03037812 */ /* 0x000fe400078ec0ff */
[----:B------:R-:W-:Y:S01]  /*2340*/  ISETP.NE.AND P6, PT, R41, RZ, PT ;  /* 0x000000ff2900720c */ /* 0x000fe20003fc5270 */
[----:B------:R-:W1:Y:S01]  /*2350*/  LDS.128 R8, [R25] ;  /* 0x0000000019087984 */ /* 0x000e620000000c00 */
[----:B------:R-:W-:Y:S02]  /*2360*/  SEL R2, R2, 0x7, P1 ;  /* 0x0000000702027807 */ /* 0x000fe40000800000 */
[----:B------:R-:W-:Y:S01]  /*2370*/  SEL R29, R29, 0x7, P2 ;  /* 0x000000071d1d7807 */ /* 0x000fe20001000000 */
[----:B------:R-:W4:Y:S01]  /*2380*/  LDS.128 R4, [R25+0x800] ;  /* 0x0008000019047984 */ /* 0x000f220000000c00 */
[----:B---3--:R-:W-:-:S02]  /*2390*/  LOP3.LUT R13, R72, R3, RZ, 0xfc, !PT ;  /* 0x00000003480d7212 */ /* 0x008fc400078efcff */
[----:B------:R-:W-:Y:S02]  /*23a0*/  SEL R26, R26, 0x8, P4 ;  /* 0x000000081a1a7807 */ /* 0x000fe40002000000 */
[----:B------:R-:W-:Y:S02]  /*23b0*/  SEL R2, R2, 0x8, P5 ;  /* 0x0000000802027807 */ /* 0x000fe40002800000 */
[----:B------:R-:W-:Y:S02]  /*23c0*/  SEL R29, R29, 0x8, P6 ;  /* 0x000000081d1d7807 */ /* 0x000fe40003000000 */
[----:B------:R-:W-:Y:S02]  /*23d0*/  SHF.R.S32.HI R72, RZ, 0x1f, R72 ;  /* 0x0000001fff487819 */ /* 0x000fe40000011448 */
[----:B------:R-:W-:Y:S02]  /*23e0*/  LEA R12, P0, R13, UR4, 0x2 ;  /* 0x000000040d0c7c11 */ /* 0x000fe4000f8010ff */
[----:B------:R-:W-:-:S02]  /*23f0*/  PRMT R27, R22, 0x3340, R27 ;  /* 0x00003340161b7816 */ /* 0x000fc4000000001b */
[----:B------:R-:W-:Y:S02]  /*2400*/  PRMT R23, R26, 0x3340, R23 ;  /* 0x000033401a177816 */ /* 0x000fe40000000017 */
[----:B------:R-:W-:Y:S02]  /*2410*/  IADD3 R14, P1, R0, UR8, RZ ;  /* 0x00000008000e7c10 */ /* 0x000fe4000ff3e0ff */
[----:B------:R-:W-:Y:S01]  /*2420*/  PRMT R16, R29, 0x3340, R2 ;  /* 0x000033401d107816 */ /* 0x000fe20000000002 */
[C---:B--2---:R-:W-:Y:S01]  /*2430*/  IMAD.WIDE R2, R13.reuse, 0x4, R20 ;  /* 0x000000040d027825 */ /* 0x044fe200078e0214 */
[----:B------:R-:W-:Y:S02]  /*2440*/  LEA.HI.X R13, R13, UR5, R72, 0x2, P0 ;  /* 0x000000050d0d7c11 */ /* 0x000fe400080f1448 */
[----:B------:R-:W-:Y:S02]  /*2450*/  LEA.HI.X.SX32 R15, R0, UR9, 0x1, P1 ;  /* 0x00000009000f7c11 */ /* 0x000fe400088f0eff */
[----:B------:R-:W-:-:S02]  /*2460*/  PRMT R42, R27, 0x5410, R42 ;  /* 0x000054101b2a7816 */ /* 0x000fc4000000002a */
[----:B------:R-:W-:Y:S01]  /*2470*/  PRMT R43, R16, 0x5410, R23 ;  /* 0x00005410102b7816 */ /* 0x000fe20000000017 */
[----:B-1----:R-:W-:Y:S04]  /*2480*/  STG.E.128 desc[UR6][R2.64], R8 ;  /* 0x0000000802007986 */ /* 0x002fe8000c101d06 */
[----:B----4-:R-:W-:Y:S04]  /*2490*/  STG.E.128 desc[UR6][R12.64+0x800], R4 ;  /* 0x000800040c007986 */ /* 0x010fe8000c101d06 */
[----:B------:R-:W-:Y:S01]  /*24a0*/  STG.E.64 desc[UR6][R14.64], R42 ;  /* 0x0000002a0e007986 */ /* 0x000fe2000c101b06 */
[----:B------:R-:W-:Y:S05]  /*24b0*/  EXIT ;  /* 0x000000000000794d */ /* 0x000fea0003800000 */
.L_x_0:
[----:B------:R-:W-:-:S00]  /*24c0*/  BRA `(.L_x_0) ;  /* 0xfffffffc00fc7947 */ /* 0x000fc0000383ffff */
[----:B------:R-:W-:-:S00]  /*24d0*/  NOP ;  /* 0x0000000000007918 */ /* 0x000fc00000000000 */
        /* <DEDUP_REMOVED lines=10> */
.L_x_1:


//--------------------- .nv.shared.triton_poi_fused_max_pool2d_with_indices_8 --------------------------
	.section	.nv.shared.triton_poi_fused_max_pool2d_with_indices_8,"aw",@nobits
	.sectionflags	@""
	.align	16
	.zero		1024


//--------------------- .nv.constant0.triton_poi_fused_max_pool2d_with_indices_8 --------------------------
	.section	.nv.constant0.triton_poi_fused_max_pool2d_with_indices_8,"a",@progbits
	.sectionflags	@""
	.align	4
.nv.constant0.triton_poi_fused_max_pool2d_with_indices_8:
	.zero		556
